//
// Generated by NVIDIA NVVM Compiler
//
// Compiler Build ID: CL-36424714
// Cuda compilation tools, release 13.0, V13.0.88
// Based on NVVM 20.0.0
//

.version 9.0
.target sm_100
.address_size 64

	// .globl	default_function_kernel0
// _ZZ24default_function_kernel0E18placeholder_shared has been demoted
// _ZZ24default_function_kernel0E20placeholder_d_shared has been demoted
// _ZZ24default_function_kernel1E18placeholder_shared has been demoted
// _ZZ24default_function_kernel1E20placeholder_d_shared has been demoted

.visible .entry default_function_kernel0(
	.param .u64 .ptr .align 1 default_function_kernel0_param_0,
	.param .u64 .ptr .align 1 default_function_kernel0_param_1,
	.param .u64 .ptr .align 1 default_function_kernel0_param_2
)
.maxntid 256
{
	.reg .b16 	%rs<2>;
	.reg .b32 	%r<69>;
	.reg .b32 	%f<2>;
	.reg .b64 	%rd<13>;
	// demoted variable
	.shared .align 2 .b8 _ZZ24default_function_kernel0E18placeholder_shared[17408];
	// demoted variable
	.shared .align 2 .b8 _ZZ24default_function_kernel0E20placeholder_d_shared[8704];
	ld.param.u64 	%rd1, [default_function_kernel0_param_0];
	ld.param.u64 	%rd2, [default_function_kernel0_param_1];
	ld.param.u64 	%rd3, [default_function_kernel0_param_2];
	cvta.to.global.u64 	%rd4, %rd1;
	cvta.to.global.u64 	%rd5, %rd2;
	mov.f32 	%f1, 0f00000000;
	// begin inline asm
	{  cvt.rn.f16.f32 %rs1, %f1;}

	// end inline asm
	mov.b32 	%r1, {%rs1, %rs1};
	mov.u32 	%r2, %tid.z;
	mul.lo.s32 	%r3, %r2, 2176;
	mov.u32 	%r4, %tid.y;
	mov.u32 	%r5, %tid.x;
	shr.u32 	%r6, %r5, 3;
	shl.b32 	%r7, %r5, 1;
	and.b32  	%r8, %r7, 14;
	mad.lo.s32 	%r9, %r4, 544, %r3;
	mad.lo.s32 	%r10, %r6, 136, %r9;
	add.s32 	%r11, %r10, %r8;
	mov.u32 	%r12, %ctaid.x;
	shl.b32 	%r13, %r12, 10;
	shl.b32 	%r14, %r2, 8;
	shl.b32 	%r15, %r4, 6;
	add.s32 	%r16, %r14, %r15;
	add.s32 	%r17, %r16, %r7;
	add.s32 	%r18, %r17, %r13;
	shl.b32 	%r19, %r11, 1;
	mov.u32 	%r20, _ZZ24default_function_kernel0E18placeholder_shared;
	add.s32 	%r21, %r20, %r19;
	mul.wide.u32 	%rd6, %r18, 2;
	add.s64 	%rd7, %rd4, %rd6;
	ld.global.nc.u32 	%r22, [%rd7];
	st.shared.u32 	[%r21], %r22;
	ld.global.nc.u32 	%r23, [%rd7+1024];
	st.shared.u32 	[%r21+8704], %r23;
	mov.u32 	%r24, _ZZ24default_function_kernel0E20placeholder_d_shared;
	add.s32 	%r25, %r24, %r19;
	mul.wide.u32 	%rd8, %r17, 2;
	add.s64 	%rd9, %rd5, %rd8;
	ld.global.nc.u32 	%r26, [%rd9];
	st.shared.u32 	[%r25], %r26;
	bar.sync 	0;
	mad.lo.s32 	%r27, %r4, 4352, %r20;
	mov.b32 	%r28, 136;
	wmma.load.a.sync.aligned.row.m16n16k16.shared.f16 	{%r29, %r30, %r31, %r32, %r33, %r34, %r35, %r36}, [%r27], %r28;
	mad.lo.s32 	%r37, %r2, 4352, %r24;
	wmma.load.b.sync.aligned.col.m16n16k16.shared.f16 	{%r38, %r39, %r40, %r41, %r42, %r43, %r44, %r45}, [%r37], %r28;
	wmma.mma.sync.aligned.row.col.m16n16k16.f16.f16 {%r46, %r47, %r48, %r49}, {%r29, %r30, %r31, %r32, %r33, %r34, %r35, %r36}, {%r38, %r39, %r40, %r41, %r42, %r43, %r44, %r45}, {%r1, %r1, %r1, %r1};
	bar.sync 	0;
	shl.b32 	%r50, %r2, 4;
	mad.lo.s32 	%r51, %r4, 640, %r50;
	shl.b32 	%r52, %r51, 1;
	add.s32 	%r53, %r24, %r52;
	mov.b32 	%r54, 40;
	wmma.store.d.sync.aligned.row.m16n16k16.shared.f16 	[%r53], {%r46, %r47, %r48, %r49}, %r54;
	bar.sync 	0;
	shl.b32 	%r55, %r12, 11;
	add.s32 	%r56, %r17, %r55;
	mul.lo.s32 	%r57, %r2, 320;
	shr.u32 	%r58, %r5, 4;
	and.b32  	%r59, %r7, 30;
	mad.lo.s32 	%r60, %r4, 80, %r57;
	mad.lo.s32 	%r61, %r58, 40, %r60;
	add.s32 	%r62, %r61, %r59;
	cvta.to.global.u64 	%rd10, %rd3;
	mul.wide.u32 	%rd11, %r56, 2;
	add.s64 	%rd12, %rd10, %rd11;
	shl.b32 	%r63, %r62, 1;
	add.s32 	%r64, %r24, %r63;
	ld.shared.u32 	%r65, [%r64];
	st.global.u32 	[%rd12], %r65;
	ld.shared.u32 	%r66, [%r64+1280];
	st.global.u32 	[%rd12+1024], %r66;
	ld.shared.u32 	%r67, [%r64+2560];
	st.global.u32 	[%rd12+2048], %r67;
	ld.shared.u32 	%r68, [%r64+3840];
	st.global.u32 	[%rd12+3072], %r68;
	ret;

}
	// .globl	default_function_kernel1
.visible .entry default_function_kernel1(
	.param .u64 .ptr .align 1 default_function_kernel1_param_0,
	.param .u64 .ptr .align 1 default_function_kernel1_param_1,
	.param .u64 .ptr .align 1 default_function_kernel1_param_2
)
.maxntid 256
{
	.reg .b16 	%rs<2>;
	.reg .b32 	%r<209>;
	.reg .b32 	%f<2>;
	.reg .b64 	%rd<13>;
	// demoted variable
	.shared .align 2 .b8 _ZZ24default_function_kernel1E18placeholder_shared[5120];
	// demoted variable
	.shared .align 2 .b8 _ZZ24default_function_kernel1E20placeholder_d_shared[9216];
	ld.param.u64 	%rd1, [default_function_kernel1_param_0];
	ld.param.u64 	%rd2, [default_function_kernel1_param_1];
	ld.param.u64 	%rd3, [default_function_kernel1_param_2];
	cvta.to.global.u64 	%rd4, %rd2;
	cvta.to.global.u64 	%rd5, %rd1;
	mov.f32 	%f1, 0f00000000;
	// begin inline asm
	{  cvt.rn.f16.f32 %rs1, %f1;}

	// end inline asm
	mov.b32 	%r1, {%rs1, %rs1};
	mov.u32 	%r2, %tid.z;
	mul.lo.s32 	%r3, %r2, 640;
	mov.u32 	%r4, %tid.y;
	mad.lo.s32 	%r5, %r4, 320, %r3;
	mov.u32 	%r6, %tid.x;
	shr.u32 	%r7, %r6, 2;
	mad.lo.s32 	%r8, %r7, 40, %r5;
	shl.b32 	%r9, %r6, 3;
	and.b32  	%r10, %r9, 24;
	add.s32 	%r11, %r8, %r10;
	shl.b32 	%r12, %r11, 1;
	mov.u32 	%r13, _ZZ24default_function_kernel1E18placeholder_shared;
	add.s32 	%r14, %r13, %r12;
	mov.u32 	%r15, %ctaid.x;
	shl.b32 	%r16, %r15, 12;
	shl.b32 	%r17, %r2, 10;
	add.s32 	%r18, %r16, %r17;
	shl.b32 	%r19, %r4, 9;
	add.s32 	%r20, %r18, %r19;
	shl.b32 	%r21, %r6, 4;
	and.b32  	%r22, %r21, 4032;
	add.s32 	%r23, %r20, %r22;
	or.b32  	%r24, %r23, %r10;
	mov.u32 	%r25, _ZZ24default_function_kernel1E20placeholder_d_shared;
	add.s32 	%r26, %r25, %r12;
	add.s32 	%r27, %r17, %r19;
	add.s32 	%r28, %r27, %r22;
	or.b32  	%r29, %r28, %r10;
	bar.sync 	0;
	mul.wide.u32 	%rd6, %r24, 2;
	add.s64 	%rd7, %rd5, %rd6;
	ld.global.nc.v4.u32 	{%r30, %r31, %r32, %r33}, [%rd7];
	st.shared.v4.u32 	[%r14], {%r30, %r31, %r32, %r33};
	mul.wide.u32 	%rd8, %r29, 2;
	add.s64 	%rd9, %rd4, %rd8;
	ld.global.nc.v4.u32 	{%r34, %r35, %r36, %r37}, [%rd9];
	st.shared.v4.u32 	[%r26], {%r34, %r35, %r36, %r37};
	bar.sync 	0;
	mad.lo.s32 	%r38, %r4, 2560, %r13;
	mov.b32 	%r39, 40;
	wmma.load.a.sync.aligned.row.m32n8k16.shared.f16 	{%r40, %r41, %r42, %r43, %r44, %r45, %r46, %r47}, [%r38], %r39;
	shl.b32 	%r48, %r3, 1;
	add.s32 	%r49, %r25, %r48;
	wmma.load.b.sync.aligned.col.m32n8k16.shared.f16 	{%r50, %r51, %r52, %r53, %r54, %r55, %r56, %r57}, [%r49], %r39;
	add.s32 	%r58, %r49, 640;
	wmma.load.b.sync.aligned.col.m32n8k16.shared.f16 	{%r59, %r60, %r61, %r62, %r63, %r64, %r65, %r66}, [%r58], %r39;
	wmma.mma.sync.aligned.row.col.m32n8k16.f16.f16 {%r67, %r68, %r69, %r70}, {%r40, %r41, %r42, %r43, %r44, %r45, %r46, %r47}, {%r50, %r51, %r52, %r53, %r54, %r55, %r56, %r57}, {%r1, %r1, %r1, %r1};
	wmma.mma.sync.aligned.row.col.m32n8k16.f16.f16 {%r71, %r72, %r73, %r74}, {%r40, %r41, %r42, %r43, %r44, %r45, %r46, %r47}, {%r59, %r60, %r61, %r62, %r63, %r64, %r65, %r66}, {%r1, %r1, %r1, %r1};
	add.s32 	%r75, %r38, 32;
	wmma.load.a.sync.aligned.row.m32n8k16.shared.f16 	{%r76, %r77, %r78, %r79, %r80, %r81, %r82, %r83}, [%r75], %r39;
	add.s32 	%r84, %r49, 32;
	wmma.load.b.sync.aligned.col.m32n8k16.shared.f16 	{%r85, %r86, %r87, %r88, %r89, %r90, %r91, %r92}, [%r84], %r39;
	add.s32 	%r93, %r49, 672;
	wmma.load.b.sync.aligned.col.m32n8k16.shared.f16 	{%r94, %r95, %r96, %r97, %r98, %r99, %r100, %r101}, [%r93], %r39;
	wmma.mma.sync.aligned.row.col.m32n8k16.f16.f16 {%r102, %r103, %r104, %r105}, {%r76, %r77, %r78, %r79, %r80, %r81, %r82, %r83}, {%r85, %r86, %r87, %r88, %r89, %r90, %r91, %r92}, {%r67, %r68, %r69, %r70};
	wmma.mma.sync.aligned.row.col.m32n8k16.f16.f16 {%r106, %r107, %r108, %r109}, {%r76, %r77, %r78, %r79, %r80, %r81, %r82, %r83}, {%r94, %r95, %r96, %r97, %r98, %r99, %r100, %r101}, {%r71, %r72, %r73, %r74};
	bar.sync 	0;
	ld.global.nc.v4.u32 	{%r110, %r111, %r112, %r113}, [%rd7+64];
	st.shared.v4.u32 	[%r14], {%r110, %r111, %r112, %r113};
	ld.global.nc.v4.u32 	{%r114, %r115, %r116, %r117}, [%rd9+64];
	st.shared.v4.u32 	[%r26], {%r114, %r115, %r116, %r117};
	bar.sync 	0;
	wmma.load.a.sync.aligned.row.m32n8k16.shared.f16 	{%r118, %r119, %r120, %r121, %r122, %r123, %r124, %r125}, [%r38], %r39;
	wmma.load.b.sync.aligned.col.m32n8k16.shared.f16 	{%r126, %r127, %r128, %r129, %r130, %r131, %r132, %r133}, [%r49], %r39;
	wmma.load.b.sync.aligned.col.m32n8k16.shared.f16 	{%r134, %r135, %r136, %r137, %r138, %r139, %r140, %r141}, [%r58], %r39;
	wmma.mma.sync.aligned.row.col.m32n8k16.f16.f16 {%r142, %r143, %r144, %r145}, {%r118, %r119, %r120, %r121, %r122, %r123, %r124, %r125}, {%r126, %r127, %r128, %r129, %r130, %r131, %r132, %r133}, {%r102, %r103, %r104, %r105};
	wmma.mma.sync.aligned.row.col.m32n8k16.f16.f16 {%r146, %r147, %r148, %r149}, {%r118, %r119, %r120, %r121, %r122, %r123, %r124, %r125}, {%r134, %r135, %r136, %r137, %r138, %r139, %r140, %r141}, {%r106, %r107, %r108, %r109};
	wmma.load.a.sync.aligned.row.m32n8k16.shared.f16 	{%r150, %r151, %r152, %r153, %r154, %r155, %r156, %r157}, [%r75], %r39;
	wmma.load.b.sync.aligned.col.m32n8k16.shared.f16 	{%r158, %r159, %r160, %r161, %r162, %r163, %r164, %r165}, [%r84], %r39;
	wmma.load.b.sync.aligned.col.m32n8k16.shared.f16 	{%r166, %r167, %r168, %r169, %r170, %r171, %r172, %r173}, [%r93], %r39;
	wmma.mma.sync.aligned.row.col.m32n8k16.f16.f16 {%r174, %r175, %r176, %r177}, {%r150, %r151, %r152, %r153, %r154, %r155, %r156, %r157}, {%r158, %r159, %r160, %r161, %r162, %r163, %r164, %r165}, {%r142, %r143, %r144, %r145};
	wmma.mma.sync.aligned.row.col.m32n8k16.f16.f16 {%r178, %r179, %r180, %r181}, {%r150, %r151, %r152, %r153, %r154, %r155, %r156, %r157}, {%r166, %r167, %r168, %r169, %r170, %r171, %r172, %r173}, {%r146, %r147, %r148, %r149};
	bar.sync 	0;
	shl.b32 	%r182, %r2, 4;
	mad.lo.s32 	%r183, %r4, 2304, %r182;
	shl.b32 	%r184, %r183, 1;
	add.s32 	%r185, %r25, %r184;
	mov.b32 	%r186, 72;
	wmma.store.d.sync.aligned.row.m32n8k16.shared.f16 	[%r185], {%r174, %r175, %r176, %r177}, %r186;
	add.s32 	%r187, %r185, 16;
	wmma.store.d.sync.aligned.row.m32n8k16.shared.f16 	[%r187], {%r178, %r179, %r180, %r181}, %r186;
	bar.sync 	0;
	shl.b32 	%r188, %r4, 8;
	shl.b32 	%r189, %r2, 9;
	sub.s32 	%r190, %r18, %r189;
	add.s32 	%r191, %r190, %r188;
	add.s32 	%r192, %r191, %r9;
	mul.lo.s32 	%r193, %r2, 576;
	shr.u32 	%r194, %r6, 3;
	and.b32  	%r195, %r9, 56;
	mad.lo.s32 	%r196, %r4, 288, %r193;
	mad.lo.s32 	%r197, %r194, 72, %r196;
	add.s32 	%r198, %r197, %r195;
	cvta.to.global.u64 	%rd10, %rd3;
	mul.wide.u32 	%rd11, %r192, 2;
	add.s64 	%rd12, %rd10, %rd11;
	shl.b32 	%r199, %r198, 1;
	add.s32 	%r200, %r25, %r199;
	ld.shared.v4.u32 	{%r201, %r202, %r203, %r204}, [%r200];
	st.global.v4.u32 	[%rd12], {%r201, %r202, %r203, %r204};
	ld.shared.v4.u32 	{%r205, %r206, %r207, %r208}, [%r200+4608];
	st.global.v4.u32 	[%rd12+4096], {%r205, %r206, %r207, %r208};
	ret;

}


// ===== COMPILED SASS (sm_100) =====

	.target	sm_100

	.elftype	@"ET_EXEC"


//--------------------- .note.nv.tkinfo           --------------------------
	.section	.note.nv.tkinfo,"",@"SHT_NOTE"
	.sectionflags	@"SHF_NOTE_NV_TKINFO"
	.tkinfo
        /*0018*/ 	.word	0x00000002
        /*0030*/ 	.string	""
        /*0030*/ 	.string	"ptxas"
        /*0030*/ 	.string	"Cuda compilation tools, release 13.0, V13.0.88"
        /*0030*/ 	.string	"Build cuda_13.0.r13.0/compiler.36424714_0"
        /*0030*/ 	.string	"-arch sm_100 -m 64 "



//--------------------- .note.nv.cuinfo           --------------------------
	.section	.note.nv.cuinfo,"",@"SHT_NOTE"
	.sectionflags	@"SHF_NOTE_NV_CUINFO"
        /*0018*/ 	.short	0x0002
        /*001a*/ 	.short	0x0064
        /*001c*/ 	.short	0x0082
	.zero		2


//--------------------- .nv.info                  --------------------------
	.section	.nv.info,"",@"SHT_CUDA_INFO"
	.align	4


	//----- nvinfo : EIATTR_REGCOUNT
	.align		4
        /*0000*/ 	.byte	0x04, 0x2f
        /*0002*/ 	.short	(.L_1 - .L_0)
	.align		4
.L_0:
        /*0004*/ 	.word	index@(default_function_kernel0)
        /*0008*/ 	.word	0x0000001b


	//----- nvinfo : EIATTR_FRAME_SIZE
	.align		4
.L_1:
        /*000c*/ 	.byte	0x04, 0x11
        /*000e*/ 	.short	(.L_3 - .L_2)
	.align		4
.L_2:
        /*0010*/ 	.word	index@(default_function_kernel0)
        /*0014*/ 	.word	0x00000000


	//----- nvinfo : EIATTR_REGCOUNT
	.align		4
.L_3:
        /*0018*/ 	.byte	0x04, 0x2f
        /*001a*/ 	.short	(.L_5 - .L_4)
	.align		4
.L_4:
        /*001c*/ 	.word	index@(default_function_kernel1)
        /*0020*/ 	.word	0x00000028


	//----- nvinfo : EIATTR_FRAME_SIZE
	.align		4
.L_5:
        /*0024*/ 	.byte	0x04, 0x11
        /*0026*/ 	.short	(.L_7 - .L_6)
	.align		4
.L_6:
        /*0028*/ 	.word	index@(default_function_kernel1)
        /*002c*/ 	.word	0x00000000


	//----- nvinfo : EIATTR_MIN_STACK_SIZE
	.align		4
.L_7:
        /*0030*/ 	.byte	0x04, 0x12
        /*0032*/ 	.short	(.L_9 - .L_8)
	.align		4
.L_8:
        /*0034*/ 	.word	index@(default_function_kernel1)
        /*0038*/ 	.word	0x00000000


	//----- nvinfo : EIATTR_MIN_STACK_SIZE
	.align		4
.L_9:
        /*003c*/ 	.byte	0x04, 0x12
        /*003e*/ 	.short	(.L_11 - .L_10)
	.align		4
.L_10:
        /*0040*/ 	.word	index@(default_function_kernel0)
        /*0044*/ 	.word	0x00000000
.L_11:


//--------------------- .nv.compat                --------------------------
	.section	.nv.compat,"",@"SHT_CUDA_COMPAT_INFO"
	.align	4
        /*0000*/ 	.byte	0x02, 0x09, 0x00, 0x00, 0x02, 0x02, 0x01, 0x00, 0x02, 0x05, 0x05, 0x00, 0x03, 0x07, 0x01, 0x01
        /*0010*/ 	.byte	0x02, 0x03, 0x00, 0x00, 0x02, 0x06, 0x01, 0x00, 0x04, 0x0b, 0x08, 0x00, 0x09, 0x00, 0x00, 0x00
        /*0020*/ 	.byte	0x00, 0x00, 0x00, 0x00


//--------------------- .nv.info.default_function_kernel1 --------------------------
	.section	.nv.info.default_function_kernel1,"",@"SHT_CUDA_INFO"
	.sectionflags	@""
	.align	4


	//----- nvinfo : EIATTR_CUDA_API_VERSION
	.align		4
        /*0000*/ 	.byte	0x04, 0x37
        /*0002*/ 	.short	(.L_13 - .L_12)
.L_12:
        /*0004*/ 	.word	0x00000082


	//----- nvinfo : EIATTR_KPARAM_INFO
	.align		4
.L_13:
        /*0008*/ 	.byte	0x04, 0x17
        /*000a*/ 	.short	(.L_15 - .L_14)
.L_14:
        /*000c*/ 	.word	0x00000000
        /*0010*/ 	.short	0x0002
        /*0012*/ 	.short	0x0010
        /*0014*/ 	.byte	0x00, 0xf5, 0x21, 0x00


	//----- nvinfo : EIATTR_KPARAM_INFO
	.align		4
.L_15:
        /*0018*/ 	.byte	0x04, 0x17
        /*001a*/ 	.short	(.L_17 - .L_16)
.L_16:
        /*001c*/ 	.word	0x00000000
        /*0020*/ 	.short	0x0001
        /*0022*/ 	.short	0x0008
        /*0024*/ 	.byte	0x00, 0xf5, 0x21, 0x00


	//----- nvinfo : EIATTR_KPARAM_INFO
	.align		4
.L_17:
        /*0028*/ 	.byte	0x04, 0x17
        /*002a*/ 	.short	(.L_19 - .L_18)
.L_18:
        /*002c*/ 	.word	0x00000000
        /*0030*/ 	.short	0x0000
        /*0032*/ 	.short	0x0000
        /*0034*/ 	.byte	0x00, 0xf5, 0x21, 0x00


	//----- nvinfo : EIATTR_SPARSE_MMA_MASK
	.align		4
.L_19:
        /*0038*/ 	.byte	0x03, 0x50
        /*003a*/ 	.short	0x0000


	//----- nvinfo : EIATTR_WMMA_USED
	.align		4
        /*003c*/ 	.byte	0x01, 0x2b
	.zero		2


	//----- nvinfo : EIATTR_MAXREG_COUNT
	.align		4
        /*0040*/ 	.byte	0x03, 0x1b
        /*0042*/ 	.short	0x00ff


	//----- nvinfo : EIATTR_NUM_BARRIERS
	.align		4
        /*0044*/ 	.byte	0x02, 0x4c
        /*0046*/ 	.byte	0x01
	.zero		1


	//----- nvinfo : EIATTR_MERCURY_ISA_VERSION
	.align		4
        /*0048*/ 	.byte	0x03, 0x5f
        /*004a*/ 	.short	0x0101


	//----- nvinfo : EIATTR_VRC_CTA_INIT_COUNT
	.align		4
        /*004c*/ 	.byte	0x02, 0x4a
	.zero		1
	.zero		1


	//----- nvinfo : EIATTR_EXIT_INSTR_OFFSETS
	.align		4
        /*0050*/ 	.byte	0x04, 0x1c
        /*0052*/ 	.short	(.L_21 - .L_20)


	//   ....[0]....
.L_20:
        /*0054*/ 	.word	0x000008c0


	//----- nvinfo : EIATTR_MAX_THREADS
	.align		4
.L_21:
        /*0058*/ 	.byte	0x04, 0x05
        /*005a*/ 	.short	(.L_23 - .L_22)
.L_22:
        /*005c*/ 	.word	0x00000100
        /*0060*/ 	.word	0x00000001
        /*0064*/ 	.word	0x00000001


	//----- nvinfo : EIATTR_CBANK_PARAM_SIZE
	.align		4
.L_23:
        /*0068*/ 	.byte	0x03, 0x19
        /*006a*/ 	.short	0x0018


	//----- nvinfo : EIATTR_PARAM_CBANK
	.align		4
        /*006c*/ 	.byte	0x04, 0x0a
        /*006e*/ 	.short	(.L_25 - .L_24)
	.align		4
.L_24:
        /*0070*/ 	.word	index@(.nv.constant0.default_function_kernel1)
        /*0074*/ 	.short	0x0380
        /*0076*/ 	.short	0x0018


	//----- nvinfo : EIATTR_SW_WAR
	.align		4
.L_25:
        /*0078*/ 	.byte	0x04, 0x36
        /*007a*/ 	.short	(.L_27 - .L_26)
.L_26:
        /*007c*/ 	.word	0x00000008
.L_27:


//--------------------- .nv.info.default_function_kernel0 --------------------------
	.section	.nv.info.default_function_kernel0,"",@"SHT_CUDA_INFO"
	.sectionflags	@""
	.align	4


	//----- nvinfo : EIATTR_CUDA_API_VERSION
	.align		4
        /*0000*/ 	.byte	0x04, 0x37
        /*0002*/ 	.short	(.L_29 - .L_28)
.L_28:
        /*0004*/ 	.word	0x00000082


	//----- nvinfo : EIATTR_KPARAM_INFO
	.align		4
.L_29:
        /*0008*/ 	.byte	0x04, 0x17
        /*000a*/ 	.short	(.L_31 - .L_30)
.L_30:
        /*000c*/ 	.word	0x00000000
        /*0010*/ 	.short	0x0002
        /*0012*/ 	.short	0x0010
        /*0014*/ 	.byte	0x00, 0xf5, 0x21, 0x00


	//----- nvinfo : EIATTR_KPARAM_INFO
	.align		4
.L_31:
        /*0018*/ 	.byte	0x04, 0x17
        /*001a*/ 	.short	(.L_33 - .L_32)
.L_32:
        /*001c*/ 	.word	0x00000000
        /*0020*/ 	.short	0x0001
        /*0022*/ 	.short	0x0008
        /*0024*/ 	.byte	0x00, 0xf5, 0x21, 0x00


	//----- nvinfo : EIATTR_KPARAM_INFO
	.align		4
.L_33:
        /*0028*/ 	.byte	0x04, 0x17
        /*002a*/ 	.short	(.L_35 - .L_34)
.L_34:
        /*002c*/ 	.word	0x00000000
        /*0030*/ 	.short	0x0000
        /*0032*/ 	.short	0x0000
        /*0034*/ 	.byte	0x00, 0xf5, 0x21, 0x00


	//----- nvinfo : EIATTR_SPARSE_MMA_MASK
	.align		4
.L_35:
        /*0038*/ 	.byte	0x03, 0x50
        /*003a*/ 	.short	0x0000


	//----- nvinfo : EIATTR_WMMA_USED
	.align		4
        /*003c*/ 	.byte	0x01, 0x2b
	.zero		2


	//----- nvinfo : EIATTR_MAXREG_COUNT
	.align		4
        /*0040*/ 	.byte	0x03, 0x1b
        /*0042*/ 	.short	0x00ff


	//----- nvinfo : EIATTR_NUM_BARRIERS
	.align		4
        /*0044*/ 	.byte	0x02, 0x4c
        /*0046*/ 	.byte	0x01
	.zero		1


	//----- nvinfo : EIATTR_MERCURY_ISA_VERSION
	.align		4
        /*0048*/ 	.byte	0x03, 0x5f
        /*004a*/ 	.short	0x0101


	//----- nvinfo : EIATTR_VRC_CTA_INIT_COUNT
	.align		4
        /*004c*/ 	.byte	0x02, 0x4a
	.zero		1
	.zero		1


	//----- nvinfo : EIATTR_EXIT_INSTR_OFFSETS
	.align		4
        /*0050*/ 	.byte	0x04, 0x1c
        /*0052*/ 	.short	(.L_37 - .L_36)


	//   ....[0]....
.L_36:
        /*0054*/ 	.word	0x00000510


	//----- nvinfo : EIATTR_MAX_THREADS
	.align		4
.L_37:
        /*0058*/ 	.byte	0x04, 0x05
        /*005a*/ 	.short	(.L_39 - .L_38)
.L_38:
        /*005c*/ 	.word	0x00000100
        /*0060*/ 	.word	0x00000001
        /*0064*/ 	.word	0x00000001


	//----- nvinfo : EIATTR_CBANK_PARAM_SIZE
	.align		4
.L_39:
        /*0068*/ 	.byte	0x03, 0x19
        /*006a*/ 	.short	0x0018


	//----- nvinfo : EIATTR_PARAM_CBANK
	.align		4
        /*006c*/ 	.byte	0x04, 0x0a
        /*006e*/ 	.short	(.L_41 - .L_40)
	.align		4
.L_40:
        /*0070*/ 	.word	index@(.nv.constant0.default_function_kernel0)
        /*0074*/ 	.short	0x0380
        /*0076*/ 	.short	0x0018


	//----- nvinfo : EIATTR_SW_WAR
	.align		4
.L_41:
        /*0078*/ 	.byte	0x04, 0x36
        /*007a*/ 	.short	(.L_43 - .L_42)
.L_42:
        /*007c*/ 	.word	0x00000008
.L_43:


//--------------------- .nv.callgraph             --------------------------
	.section	.nv.callgraph,"",@"SHT_CUDA_CALLGRAPH"
	.align	4
	.sectionentsize	8
	.align		4
        /*0000*/ 	.word	0x00000000
	.align		4
        /*0004*/ 	.word	0xffffffff
	.align		4
        /*0008*/ 	.word	0x00000000
	.align		4
        /*000c*/ 	.word	0xfffffffe
	.align		4
        /*0010*/ 	.word	0x00000000
	.align		4
        /*0014*/ 	.word	0xfffffffd
	.align		4
        /*0018*/ 	.word	0x00000000
	.align		4
        /*001c*/ 	.word	0xfffffffc


//--------------------- .text.default_function_kernel1 --------------------------
	.section	.text.default_function_kernel1,"ax",@progbits
	.align	128
        .global         default_function_kernel1
        .type           default_function_kernel1,@function
        .size           default_function_kernel1,(.L_x_2 - default_function_kernel1)
        .other          default_function_kernel1,@"STO_CUDA_ENTRY STV_DEFAULT"
default_function_kernel1:
.text.default_function_kernel1:
[----:B------:R-:W-:Y:S01]  /*0000*/  LDC R1, c[0x0][0x37c] ;  /* 0x0000df00ff017b82 */ /* 0x000fe20000000800 */
[----:B------:R-:W0:Y:S07]  /*0010*/  S2R R33, SR_TID.Z ;  /* 0x0000000000217919 */ /* 0x000e2e0000002300 */
[----:B------:R-:W1:Y:S01]  /*0020*/  LDC.64 R12, c[0x0][0x380] ;  /* 0x0000e000ff0c7b82 */ /* 0x000e620000000a00 */
[----:B------:R-:W2:Y:S01]  /*0030*/  LDCU.64 UR4, c[0x0][0x358] ;  /* 0x00006b00ff0477ac */ /* 0x000ea20008000a00 */
[----:B------:R-:W3:Y:S01]  /*0040*/  S2R R36, SR_TID.X ;  /* 0x0000000000247919 */ /* 0x000ee20000002100 */
[----:B------:R-:W4:Y:S05]  /*0050*/  S2R R4, SR_CTAID.X ;  /* 0x0000000000047919 */ /* 0x000f2a0000002500 */
[----:B------:R-:W5:Y:S01]  /*0060*/  LDC.64 R16, c[0x0][0x388] ;  /* 0x0000e200ff107b82 */ /* 0x000f620000000a00 */
[----:B------:R-:W2:Y:S01]  /*0070*/  S2R R2, SR_TID.Y ;  /* 0x0000000000027919 */ /* 0x000ea20000002200 */
[----:B0-----:R-:W-:-:S02]  /*0080*/  IMAD.SHL.U32 R5, R33, 0x400, RZ ;  /* 0x0000040021057824 */ /* 0x001fc400078e00ff */
[C---:B---3--:R-:W-:Y:S01]  /*0090*/  IMAD.SHL.U32 R0, R36.reuse, 0x10, RZ ;  /* 0x0000001024007824 */ /* 0x048fe200078e00ff */
[----:B------:R-:W-:Y:S01]  /*00a0*/  SHF.L.U32 R34, R36, 0x3, RZ ;  /* 0x0000000324227819 */ /* 0x000fe200000006ff */
[----:B----4-:R-:W-:-:S03]  /*00b0*/  IMAD R31, R4, 0x1000, R5 ;  /* 0x00001000041f7824 */ /* 0x010fc600078e0205 */
[----:B------:R-:W-:Y:S02]  /*00c0*/  LOP3.LUT R4, R0, 0xfc0, RZ, 0xc0, !PT ;  /* 0x00000fc000047812 */ /* 0x000fe400078ec0ff */
[----:B------:R-:W-:Y:S01]  /*00d0*/  LOP3.LUT R3, R34, 0x18, RZ, 0xc0, !PT ;  /* 0x0000001822037812 */ /* 0x000fe200078ec0ff */
[C---:B--2---:R-:W-:Y:S01]  /*00e0*/  IMAD R0, R2.reuse, 0x200, R31 ;  /* 0x0000020002007824 */ /* 0x044fe200078e021f */
[----:B------:R-:W-:-:S04]  /*00f0*/  LEA R6, R2, R5, 0x9 ;  /* 0x0000000502067211 */ /* 0x000fc800078e48ff */
[C-C-:B------:R-:W-:Y:S02]  /*0100*/  IADD3 R5, PT, PT, R3.reuse, R0, R4.reuse ;  /* 0x0000000003057210 */ /* 0x140fe40007ffe004 */
[----:B------:R-:W-:-:S03]  /*0110*/  IADD3 R7, PT, PT, R3, R6, R4 ;  /* 0x0000000603077210 */ /* 0x000fc60007ffe004 */
[----:B-1----:R-:W-:-:S04]  /*0120*/  IMAD.WIDE.U32 R12, R5, 0x2, R12 ;  /* 0x00000002050c7825 */ /* 0x002fc800078e000c */
[----:B-----5:R-:W-:Y:S02]  /*0130*/  IMAD.WIDE.U32 R16, R7, 0x2, R16 ;  /* 0x0000000207107825 */ /* 0x020fe400078e0010 */
[----:B------:R-:W2:Y:S04]  /*0140*/  LDG.E.128.CONSTANT R4, desc[UR4][R12.64] ;  /* 0x000000040c047981 */ /* 0x000ea8000c1e9d00 */
[----:B------:R-:W3:Y:S01]  /*0150*/  LDG.E.128.CONSTANT R8, desc[UR4][R16.64] ;  /* 0x0000000410087981 */ /* 0x000ee2000c1e9d00 */
[----:B------:R-:W-:Y:S01]  /*0160*/  SHF.R.U32.HI R15, RZ, 0x2, R36 ;  /* 0x00000002ff0f7819 */ /* 0x000fe20000011624 */
[----:B------:R-:W-:Y:S01]  /*0170*/  IMAD R32, R33, 0x2, R2 ;  /* 0x0000000221207824 */ /* 0x000fe200078e0202 */
[----:B------:R-:W0:Y:S03]  /*0180*/  S2R R35, SR_LANEID ;  /* 0x0000000000237919 */ /* 0x000e260000000000 */
[----:B------:R-:W-:Y:S01]  /*0190*/  IMAD R22, R32, 0x8, R15 ;  /* 0x0000000820167824 */ /* 0x000fe200078e020f */
[----:B------:R-:W1:Y:S03]  /*01a0*/  S2R R21, SR_CgaCtaId ;  /* 0x0000000000157919 */ /* 0x000e660000008800 */
[----:B------:R-:W-:Y:S01]  /*01b0*/  IMAD R3, R22, 0x28, R3 ;  /* 0x0000002816037824 */ /* 0x000fe200078e0203 */
[----:B0-----:R-:W-:-:S02]  /*01c0*/  SHF.R.U32.HI R0, RZ, 0x3, R35 ;  /* 0x00000003ff007819 */ /* 0x001fc40000011623 */
[C---:B------:R-:W-:Y:S02]  /*01d0*/  LOP3.LUT R14, R35.reuse, 0x7, RZ, 0xc0, !PT ;  /* 0x00000007230e7812 */ /* 0x040fe400078ec0ff */
[----:B------:R-:W-:Y:S01]  /*01e0*/  LOP3.LUT R19, R35, 0xf, RZ, 0xc0, !PT ;  /* 0x0000000f23137812 */ /* 0x000fe200078ec0ff */
[----:B------:R-:W-:Y:S01]  /*01f0*/  IMAD.SHL.U32 R27, R0, 0x8, RZ ;  /* 0x00000008001b7824 */ /* 0x000fe200078e00ff */
[----:B------:R-:W-:Y:S02]  /*0200*/  MOV R0, 0x400 ;  /* 0x0000040000007802 */ /* 0x000fe40000000f00 */
[----:B------:R-:W-:Y:S02]  /*0210*/  SHF.R.U32.HI R20, RZ, 0x3, R19 ;  /* 0x00000003ff147819 */ /* 0x000fe40000011613 */
[----:B------:R-:W-:Y:S02]  /*0220*/  LOP3.LUT R27, R27, 0x8, R14, 0xe2, !PT ;  /* 0x000000081b1b7812 */ /* 0x000fe400078ee20e */
[----:B------:R-:W-:-:S02]  /*0230*/  IADD3 R14, PT, PT, R0, 0x1400, RZ ;  /* 0x00001400000e7810 */ /* 0x000fc40007ffe0ff */
[C---:B-1----:R-:W-:Y:S02]  /*0240*/  LEA R28, R21.reuse, R0, 0x18 ;  /* 0x00000000151c7211 */ /* 0x042fe400078ec0ff */
[----:B------:R-:W-:Y:S02]  /*0250*/  LEA R0, R21, R14, 0x18 ;  /* 0x0000000e15007211 */ /* 0x000fe400078ec0ff */
[----:B------:R-:W-:Y:S01]  /*0260*/  SHF.L.U32 R15, R20, 0x3, RZ ;  /* 0x00000003140f7819 */ /* 0x000fe200000006ff */
[--C-:B------:R-:W-:Y:S01]  /*0270*/  IMAD R29, R2, 0xa00, R28.reuse ;  /* 0x00000a00021d7824 */ /* 0x100fe200078e021c */
[----:B------:R-:W-:Y:S01]  /*0280*/  SHF.R.U32.HI R18, RZ, 0x4, R35 ;  /* 0x00000004ff127819 */ /* 0x000fe20000011623 */
[C---:B------:R-:W-:Y:S01]  /*0290*/  IMAD R28, R3.reuse, 0x2, R28 ;  /* 0x00000002031c7824 */ /* 0x040fe200078e021c */
[----:B------:R-:W-:Y:S01]  /*02a0*/  BAR.SYNC.DEFER_BLOCKING 0x0 ;  /* 0x0000000000007b1d */ /* 0x000fe20000010000 */
[--C-:B------:R-:W-:Y:S01]  /*02b0*/  IMAD R37, R3, 0x2, R0.reuse ;  /* 0x0000000203257824 */ /* 0x100fe200078e0200 */
[----:B------:R-:W-:Y:S01]  /*02c0*/  LOP3.LUT R30, R19, 0x7, RZ, 0xc0, !PT ;  /* 0x00000007131e7812 */ /* 0x000fe200078ec0ff */
[----:B------:R-:W-:Y:S01]  /*02d0*/  IMAD R26, R33, 0x500, R0 ;  /* 0x00000500211a7824 */ /* 0x000fe200078e0200 */
[----:B------:R-:W-:Y:S01]  /*02e0*/  LOP3.LUT R15, R15, 0x8, RZ, 0xe2, !PT ;  /* 0x000000080f0f7812 */ /* 0x000fe200078ee2ff */
[----:B------:R-:W-:-:S04]  /*02f0*/  IMAD.SHL.U32 R18, R18, 0x8, RZ ;  /* 0x0000000812127824 */ /* 0x000fc800078e00ff */
[----:B------:R-:W-:Y:S01]  /*0300*/  IMAD R30, R30, 0x28, R15 ;  /* 0x000000281e1e7824 */ /* 0x000fe200078e020f */
[----:B------:R-:W-:Y:S01]  /*0310*/  IADD3 R15, PT, PT, R26, 0x280, RZ ;  /* 0x000002801a0f7810 */ /* 0x000fe20007ffe0ff */
[----:B------:R-:W-:-:S03]  /*0320*/  IMAD R27, R27, 0x28, R18 ;  /* 0x000000281b1b7824 */ /* 0x000fc600078e0212 */
[C---:B------:R-:W-:Y:S01]  /*0330*/  LEA R2, R30.reuse, R15, 0x1 ;  /* 0x0000000f1e027211 */ /* 0x040fe200078e08ff */
[----:B------:R-:W-:Y:S01]  /*0340*/  IMAD.U32 R3, R27, 0x2, R29 ;  /* 0x000000021b037824 */ /* 0x000fe200078e001d */
[----:B--2---:R0:W-:Y:S04]  /*0350*/  STS.128 [R28], R4 ;  /* 0x000000041c007388 */ /* 0x0041e80000000c00 */
[----:B---3--:R-:W-:Y:S01]  /*0360*/  STS.128 [R37], R8 ;  /* 0x0000000825007388 */ /* 0x008fe20000000c00 */
[----:B------:R-:W-:Y:S01]  /*0370*/  BAR.SYNC.DEFER_BLOCKING 0x0 ;  /* 0x0000000000007b1d */ /* 0x000fe20000010000 */
[----:B0-----:R-:W-:Y:S02]  /*0380*/  IMAD.U32 R5, R30, 0x2, R26 ;  /* 0x000000021e057824 */ /* 0x001fe400078e001a */
[----:B------:R-:W-:Y:S01]  /*0390*/  VIADD R4, R29, 0x20 ;  /* 0x000000201d047836 */ /* 0x000fe20000000000 */
[----:B------:R-:W-:-:S03]  /*03a0*/  IADD3 R29, PT, PT, R26, 0x20, RZ ;  /* 0x000000201a1d7810 */ /* 0x000fc60007ffe0ff */
[----:B------:R-:W-:Y:S01]  /*03b0*/  IMAD.U32 R4, R27, 0x2, R4 ;  /* 0x000000021b047824 */ /* 0x000fe200078e0004 */
[----:B------:R-:W-:Y:S01]  /*03c0*/  LEA R29, R30, R29, 0x1 ;  /* 0x0000001d1e1d7211 */ /* 0x000fe200078e08ff */
[----:B------:R-:W-:Y:S04]  /*03d0*/  LDSM.16.M88.2 R14, [R5] ;  /* 0x00000000050e783b */ /* 0x000fe80000000100 */
[----:B------:R-:W0:Y:S04]  /*03e0*/  LDSM.16.M88.4 R20, [R3] ;  /* 0x000000000314783b */ /* 0x000e280000000200 */
[----:B------:R-:W1:Y:S04]  /*03f0*/  LDSM.16.M88.2 R6, [R2] ;  /* 0x000000000206783b */ /* 0x000e680000000100 */
[----:B------:R-:W2:Y:S01]  /*0400*/  LDSM.16.M88.4 R8, [R3+0x500] ;  /* 0x000500000308783b */ /* 0x000ea20000000200 */
[C---:B0-----:R-:W-:Y:S08]  /*0410*/  HMMA.16816.F16 R18, R20.reuse, R14, RZ ;  /* 0x0000000e1412723c */ /* 0x041ff000000008ff */
[----:B-1----:R-:W-:Y:S01]  /*0420*/  HMMA.16816.F16 R24, R20, R6, RZ ;  /* 0x000000061418723c */ /* 0x002fe200000008ff */
[----:B------:R-:W-:-:S02]  /*0430*/  VIADD R21, R26, 0x2a0 ;  /* 0x000002a01a157836 */ /* 0x000fc40000000000 */
[----:B------:R-:W-:Y:S02]  /*0440*/  LDSM.16.M88.2 R26, [R29] ;  /* 0x000000001d1a783b */ /* 0x000fe40000000100 */
[----:B------:R-:W-:-:S03]  /*0450*/  IMAD.U32 R30, R30, 0x2, R21 ;  /* 0x000000021e1e7824 */ /* 0x000fc600078e0015 */
[C---:B--2---:R-:W-:Y:S02]  /*0460*/  HMMA.16816.F16 R14, R8.reuse, R14, RZ ;  /* 0x0000000e080e723c */ /* 0x044fe400000008ff */
[----:B------:R-:W-:Y:S06]  /*0470*/  LDSM.16.M88.2 R20, [R30] ;  /* 0x000000001e14783b */ /* 0x000fec0000000100 */
[----:B------:R-:W-:Y:S01]  /*0480*/  HMMA.16816.F16 R6, R8, R6, RZ ;  /* 0x000000060806723c */ /* 0x000fe200000008ff */
[----:B------:R-:W0:Y:S07]  /*0490*/  LDSM.16.M88.4 R8, [R4] ;  /* 0x000000000408783b */ /* 0x000e2e0000000200 */
[C---:B0-----:R-:W-:Y:S01]  /*04a0*/  HMMA.16816.F16 R22, R8.reuse, R26, R18 ;  /* 0x0000001a0816723c */ /* 0x041fe20000000812 */
[----:B------:R-:W2:Y:S07]  /*04b0*/  LDG.E.128.CONSTANT R16, desc[UR4][R16.64+0x40] ;  /* 0x0000400410107981 */ /* 0x000eae000c1e9d00 */
[----:B------:R-:W-:Y:S01]  /*04c0*/  HMMA.16816.F16 R24, R8, R20, R24 ;  /* 0x000000140818723c */ /* 0x000fe20000000818 */
[----:B------:R-:W0:Y:S07]  /*04d0*/  LDSM.16.M88.4 R8, [R4+0x500] ;  /* 0x000500000408783b */ /* 0x000e2e0000000200 */
[C---:B0-----:R-:W-:Y:S01]  /*04e0*/  HMMA.16816.F16 R26, R8.reuse, R26, R14 ;  /* 0x0000001a081a723c */ /* 0x041fe2000000080e */
[----:B------:R-:W3:Y:S01]  /*04f0*/  LDG.E.128.CONSTANT R12, desc[UR4][R12.64+0x40] ;  /* 0x000040040c0c7981 */ /* 0x000ee2000c1e9d00 */
[----:B------:R-:W-:Y:S06]  /*0500*/  BAR.SYNC.DEFER_BLOCKING 0x0 ;  /* 0x0000000000007b1d */ /* 0x000fec0000010000 */
[----:B------:R-:W-:Y:S01]  /*0510*/  HMMA.16816.F16 R6, R8, R20, R6 ;  /* 0x000000140806723c */ /* 0x000fe20000000806 */
[----:B------:R-:W-:-:S02]  /*0520*/  SHF.R.U32.HI R9, RZ, 0x2, R36 ;  /* 0x00000002ff097819 */ /* 0x000fc40000011624 */
[----:B------:R-:W-:Y:S02]  /*0530*/  LOP3.LUT R8, R34, 0x18, RZ, 0xc0, !PT ;  /* 0x0000001822087812 */ /* 0x000fe400078ec0ff */
[----:B------:R-:W-:-:S05]  /*0540*/  LEA R9, R32, R9, 0x3 ;  /* 0x0000000920097211 */ /* 0x000fca00078e18ff */
[----:B------:R-:W-:-:S04]  /*0550*/  IMAD R9, R9, 0x28, R8 ;  /* 0x0000002809097824 */ /* 0x000fc800078e0208 */
[----:B------:R-:W-:Y:S01]  /*0560*/  IMAD R20, R9, 0x2, R0 ;  /* 0x0000000209147824 */ /* 0x000fe200078e0200 */
[----:B---3--:R-:W-:Y:S04]  /*0570*/  STS.128 [R28], R12 ;  /* 0x0000000c1c007388 */ /* 0x008fe80000000c00 */
[----:B--2---:R-:W-:Y:S01]  /*0580*/  STS.128 [R20], R16 ;  /* 0x0000001014007388 */ /* 0x004fe20000000c00 */
[----:B------:R-:W-:Y:S06]  /*0590*/  BAR.SYNC.DEFER_BLOCKING 0x0 ;  /* 0x0000000000007b1d */ /* 0x000fec0000010000 */
[----:B------:R0:W-:Y:S04]  /*05a0*/  LDSM.16.M88.2 R16, [R5] ;  /* 0x000000000510783b */ /* 0x0001e80000000100 */
[----:B------:R-:W1:Y:S04]  /*05b0*/  LDSM.16.M88.4 R8, [R3] ;  /* 0x000000000308783b */ /* 0x000e680000000200 */
[----:B------:R-:W2:Y:S04]  /*05c0*/  LDSM.16.M88.2 R18, [R2] ;  /* 0x000000000212783b */ /* 0x000ea80000000100 */
[----:B------:R2:W3:Y:S04]  /*05d0*/  LDSM.16.M88.4 R12, [R3+0x500] ;  /* 0x00050000030c783b */ /* 0x0004e80000000200 */
[----:B------:R-:W-:Y:S04]  /*05e0*/  LDSM.16.M88.2 R28, [R29] ;  /* 0x000000001d1c783b */ /* 0x000fe80000000100 */
[----:B------:R-:W-:Y:S01]  /*05f0*/  LDSM.16.M88.2 R20, [R30] ;  /* 0x000000001e14783b */ /* 0x000fe20000000100 */
[----:B0-----:R-:W0:Y:S01]  /*0600*/  S2R R5, SR_TID.Y ;  /* 0x0000000000057919 */ /* 0x001e220000002200 */
[C---:B-1----:R-:W-:Y:S08]  /*0610*/  HMMA.16816.F16 R22, R8.reuse, R16, R22 ;  /* 0x000000100816723c */ /* 0x042ff00000000816 */
[----:B--2---:R-:W-:Y:S01]  /*0620*/  HMMA.16816.F16 R2, R8, R18, R24 ;  /* 0x000000120802723c */ /* 0x004fe20000000818 */
[----:B------:R-:W1:Y:S07]  /*0630*/  LDSM.16.M88.4 R8, [R4] ;  /* 0x000000000408783b */ /* 0x000e6e0000000200 */
[C---:B---3--:R-:W-:Y:S01]  /*0640*/  HMMA.16816.F16 R16, R12.reuse, R16, R26 ;  /* 0x000000100c10723c */ /* 0x048fe2000000081a */
[----:B------:R2:W3:Y:S07]  /*0650*/  LDSM.16.M88.4 R24, [R4+0x500] ;  /* 0x000500000418783b */ /* 0x0004ee0000000200 */
[----:B------:R-:W-:Y:S01]  /*0660*/  HMMA.16816.F16 R6, R12, R18, R6 ;  /* 0x000000120c06723c */ /* 0x000fe20000000806 */
[----:B--2---:R-:W-:Y:S01]  /*0670*/  LOP3.LUT R4, R34, 0x38, RZ, 0xc0, !PT ;  /* 0x0000003822047812 */ /* 0x004fe200078ec0ff */
[----:B------:R-:W2:Y:S06]  /*0680*/  LDC.64 R18, c[0x0][0x390] ;  /* 0x0000e400ff127b82 */ /* 0x000eac0000000a00 */
[C---:B-1----:R-:W-:Y:S08]  /*0690*/  HMMA.16816.F16 R22, R8.reuse, R28, R22 ;  /* 0x0000001c0816723c */ /* 0x042ff00000000816 */
[----:B------:R-:W-:Y:S01]  /*06a0*/  HMMA.16816.F16 R2, R8, R20, R2 ;  /* 0x000000140802723c */ /* 0x000fe20000000802 */
[----:B------:R-:W-:Y:S01]  /*06b0*/  SHF.R.U32.HI R9, RZ, 0x3, R36 ;  /* 0x00000003ff097819 */ /* 0x000fe20000011624 */
[----:B0-----:R-:W-:-:S03]  /*06c0*/  IMAD R10, R5, 0x90, R33 ;  /* 0x00000090050a7824 */ /* 0x001fc600078e0221 */
[----:B------:R-:W-:Y:S01]  /*06d0*/  LEA R13, R32, R9, 0x2 ;  /* 0x00000009200d7211 */ /* 0x000fe200078e10ff */
[----:B------:R-:W-:Y:S02]  /*06e0*/  IMAD.SHL.U32 R9, R10, 0x10, RZ ;  /* 0x000000100a097824 */ /* 0x000fe400078e00ff */
[----:B---3--:R-:W-:Y:S01]  /*06f0*/  HMMA.16816.F16 R16, R24, R28, R16 ;  /* 0x0000001c1810723c */ /* 0x008fe20000000810 */
[----:B------:R-:W-:Y:S02]  /*0700*/  SHF.R.U32.HI R8, RZ, 0x2, R35 ;  /* 0x00000002ff087819 */ /* 0x000fe40000011623 */
[----:B------:R-:W-:-:S05]  /*0710*/  LOP3.LUT R35, R35, 0x3, RZ, 0xc0, !PT ;  /* 0x0000000323237812 */ /* 0x000fca00078ec0ff */
[----:B------:R-:W-:Y:S01]  /*0720*/  HMMA.16816.F16 R6, R24, R20, R6 ;  /* 0x000000141806723c */ /* 0x000fe20000000806 */
[----:B------:R-:W-:Y:S01]  /*0730*/  LEA R9, R9, R0, 0x1 ;  /* 0x0000000009097211 */ /* 0x000fe200078e08ff */
[----:B------:R-:W-:-:S04]  /*0740*/  IMAD R8, R8, 0x24, R35 ;  /* 0x0000002408087824 */ /* 0x000fc800078e0223 */
[----:B------:R-:W-:Y:S02]  /*0750*/  VIADD R11, R9, 0x10 ;  /* 0x00000010090b7836 */ /* 0x000fe40000000000 */
[----:B------:R-:W-:Y:S01]  /*0760*/  IMAD R13, R13, 0x48, R4 ;  /* 0x000000480d0d7824 */ /* 0x000fe200078e0204 */
[C---:B------:R-:W-:Y:S01]  /*0770*/  LEA R4, R8.reuse, R9, 0x2 ;  /* 0x0000000908047211 */ /* 0x040fe200078e10ff */
[----:B------:R-:W-:Y:S01]  /*0780*/  BAR.SYNC.DEFER_BLOCKING 0x0 ;  /* 0x0000000000007b1d */ /* 0x000fe20000010000 */
[----:B------:R-:W-:Y:S01]  /*0790*/  LEA R21, R8, R11, 0x2 ;  /* 0x0000000b08157211 */ /* 0x000fe200078e10ff */
[----:B------:R-:W-:-:S04]  /*07a0*/  IMAD R20, R13, 0x2, R0 ;  /* 0x000000020d147824 */ /* 0x000fc800078e0200 */
[----:B------:R-:W-:Y:S04]  /*07b0*/  STS [R4], R22 ;  /* 0x0000001604007388 */ /* 0x000fe80000000800 */
[----:B------:R-:W-:Y:S04]  /*07c0*/  STS [R4+0x480], R23 ;  /* 0x0004801704007388 */ /* 0x000fe80000000800 */
[----:B------:R-:W-:Y:S04]  /*07d0*/  STS [R4+0x900], R16 ;  /* 0x0009001004007388 */ /* 0x000fe80000000800 */
[----:B------:R2:W-:Y:S04]  /*07e0*/  STS [R4+0xd80], R17 ;  /* 0x000d801104007388 */ /* 0x0005e80000000800 */
[----:B------:R-:W-:Y:S04]  /*07f0*/  STS [R21], R2 ;  /* 0x0000000215007388 */ /* 0x000fe80000000800 */
[----:B------:R-:W-:Y:S04]  /*0800*/  STS [R21+0x480], R3 ;  /* 0x0004800315007388 */ /* 0x000fe80000000800 */
[----:B------:R-:W-:Y:S04]  /*0810*/  STS [R21+0x900], R6 ;  /* 0x0009000615007388 */ /* 0x000fe80000000800 */
[----:B------:R-:W-:Y:S01]  /*0820*/  STS [R21+0xd80], R7 ;  /* 0x000d800715007388 */ /* 0x000fe20000000800 */
[----:B------:R-:W-:Y:S01]  /*0830*/  BAR.SYNC.DEFER_BLOCKING 0x0 ;  /* 0x0000000000007b1d */ /* 0x000fe20000010000 */
[----:B------:R-:W-:-:S05]  /*0840*/  IMAD R0, R33, -0x200, R31 ;  /* 0xfffffe0021007824 */ /* 0x000fca00078e021f */
[----:B------:R-:W0:Y:S04]  /*0850*/  LDS.128 R12, [R20] ;  /* 0x00000000140c7984 */ /* 0x000e280000000c00 */
[----:B------:R-:W1:Y:S01]  /*0860*/  LDS.128 R8, [R20+0x1200] ;  /* 0x0012000014087984 */ /* 0x000e620000000c00 */
[----:B------:R-:W-:-:S05]  /*0870*/  IMAD R5, R5, 0x100, R0 ;  /* 0x0000010005057824 */ /* 0x000fca00078e0200 */
[----:B------:R-:W-:-:S05]  /*0880*/  IADD3 R5, PT, PT, R34, R5, RZ ;  /* 0x0000000522057210 */ /* 0x000fca0007ffe0ff */
[----:B--2---:R-:W-:-:S05]  /*0890*/  IMAD.WIDE.U32 R4, R5, 0x2, R18 ;  /* 0x0000000205047825 */ /* 0x004fca00078e0012 */
[----:B0-----:R-:W-:Y:S04]  /*08a0*/  STG.E.128 desc[UR4][R4.64], R12 ;  /* 0x0000000c04007986 */ /* 0x001fe8000c101d04 */
[----:B-1----:R-:W-:Y:S01]  /*08b0*/  STG.E.128 desc[UR4][R4.64+0x1000], R8 ;  /* 0x0010000804007986 */ /* 0x002fe2000c101d04 */
[----:B------:R-:W-:Y:S05]  /*08c0*/  EXIT ;  /* 0x000000000000794d */ /* 0x000fea0003800000 */
.L_x_0:
[----:B------:R-:W-:-:S00]  /*08d0*/  BRA `(.L_x_0) ;  /* 0xfffffffc00fc7947 */ /* 0x000fc0000383ffff */
[----:B------:R-:W-:-:S00]  /*08e0*/  NOP ;  /* 0x0000000000007918 */ /* 0x000fc00000000000 */
        /* <DEDUP_REMOVED lines=9> */
.L_x_2:


//--------------------- .text.default_function_kernel0 --------------------------
	.section	.text.default_function_kernel0,"ax",@progbits
	.align	128
        .global         default_function_kernel0
        .type           default_function_kernel0,@function
        .size           default_function_kernel0,(.L_x_3 - default_function_kernel0)
        .other          default_function_kernel0,@"STO_CUDA_ENTRY STV_DEFAULT"
default_function_kernel0:
.text.default_function_kernel0:
[----:B------:R-:W-:Y:S01]  /*0000*/  LDC R1, c[0x0][0x37c] ;  /* 0x0000df00ff017b82 */ /* 0x000fe20000000800 */
[----:B------:R-:W0:Y:S07]  /*0010*/  S2R R12, SR_TID.Z ;  /* 0x00000000000c7919 */ /* 0x000e2e0000002300 */
[----:B------:R-:W1:Y:S01]  /*0020*/  LDC.64 R4, c[0x0][0x380] ;  /* 0x0000e000ff047b82 */ /* 0x000e620000000a00 */
[----:B------:R-:W2:Y:S01]  /*0030*/  LDCU.64 UR4, c[0x0][0x358] ;  /* 0x00006b00ff0477ac */ /* 0x000ea20008000a00 */
[----:B------:R-:W0:Y:S01]  /*0040*/  S2R R15, SR_TID.Y ;  /* 0x00000000000f7919 */ /* 0x000e220000002200 */
[----:B------:R-:W3:Y:S05]  /*0050*/  S2R R14, SR_TID.X ;  /* 0x00000000000e7919 */ /* 0x000eea0000002100 */
[----:B------:R-:W4:Y:S01]  /*0060*/  LDC.64 R20, c[0x0][0x388] ;  /* 0x0000e200ff147b82 */ /* 0x000f220000000a00 */
[----:B------:R-:W5:Y:S01]  /*0070*/  S2R R0, SR_CTAID.X ;  /* 0x0000000000007919 */ /* 0x000f620000002500 */
[----:B0-----:R-:W-:-:S02]  /*0080*/  IMAD R2, R12, 0x4, R15 ;  /* 0x000000040c027824 */ /* 0x001fc400078e020f */
[----:B---3--:R-:W-:-:S05]  /*0090*/  IMAD.SHL.U32 R3, R14, 0x2, RZ ;  /* 0x000000020e037824 */ /* 0x008fca00078e00ff */
[----:B------:R-:W-:-:S05]  /*00a0*/  LEA R13, R2, R3, 0x6 ;  /* 0x00000003020d7211 */ /* 0x000fca00078e30ff */
[----:B-----5:R-:W-:Y:S02]  /*00b0*/  IMAD R7, R0, 0x400, R13 ;  /* 0x0000040000077824 */ /* 0x020fe400078e020d */
[----:B----4-:R-:W-:-:S04]  /*00c0*/  IMAD.WIDE.U32 R20, R13, 0x2, R20 ;  /* 0x000000020d147825 */ /* 0x010fc800078e0014 */
[----:B-1----:R-:W-:Y:S02]  /*00d0*/  IMAD.WIDE.U32 R4, R7, 0x2, R4 ;  /* 0x0000000207047825 */ /* 0x002fe400078e0004 */
[----:B--2---:R-:W2:Y:S04]  /*00e0*/  LDG.E.CONSTANT R20, desc[UR4][R20.64] ;  /* 0x0000000414147981 */ /* 0x004ea8000c1e9900 */
[----:B------:R-:W3:Y:S04]  /*00f0*/  LDG.E.CONSTANT R18, desc[UR4][R4.64] ;  /* 0x0000000404127981 */ /* 0x000ee8000c1e9900 */
[----:B------:R0:W4:Y:S01]  /*0100*/  LDG.E.CONSTANT R19, desc[UR4][R4.64+0x400] ;  /* 0x0004000404137981 */ /* 0x000122000c1e9900 */
[----:B------:R-:W1:Y:S01]  /*0110*/  S2R R11, SR_CgaCtaId ;  /* 0x00000000000b7919 */ /* 0x000e620000008800 */
[----:B------:R-:W5:Y:S01]  /*0120*/  S2R R16, SR_LANEID ;  /* 0x0000000000107919 */ /* 0x000f620000000000 */
[----:B------:R-:W-:-:S02]  /*0130*/  SHF.R.U32.HI R7, RZ, 0x3, R14 ;  /* 0x00000003ff077819 */ /* 0x000fc4000001160e */
[----:B------:R-:W-:Y:S02]  /*0140*/  MOV R6, 0x400 ;  /* 0x0000040000067802 */ /* 0x000fe40000000f00 */
[----:B------:R-:W-:Y:S02]  /*0150*/  LEA R23, R2, R7, 0x2 ;  /* 0x0000000702177211 */ /* 0x000fe400078e10ff */
[----:B0-----:R-:W-:Y:S02]  /*0160*/  LOP3.LUT R4, R3, 0xe, RZ, 0xc0, !PT ;  /* 0x0000000e03047812 */ /* 0x001fe400078ec0ff */
[----:B------:R-:W-:-:S03]  /*0170*/  IADD3 R17, PT, PT, R6, 0x4400, RZ ;  /* 0x0000440006117810 */ /* 0x000fc60007ffe0ff */
[----:B------:R-:W-:Y:S01]  /*0180*/  IMAD R4, R23, 0x88, R4 ;  /* 0x0000008817047824 */ /* 0x000fe200078e0204 */
[C---:B-1----:R-:W-:Y:S02]  /*0190*/  LEA R6, R11.reuse, R6, 0x18 ;  /* 0x000000060b067211 */ /* 0x042fe400078ec0ff */
[----:B------:R-:W-:Y:S02]  /*01a0*/  LEA R17, R11, R17, 0x18 ;  /* 0x000000110b117211 */ /* 0x000fe400078ec0ff */
[----:B------:R-:W-:-:S03]  /*01b0*/  LEA R21, R4, R6, 0x1 ;  /* 0x0000000604157211 */ /* 0x000fc600078e08ff */
[----:B------:R-:W-:Y:S01]  /*01c0*/  IMAD R23, R4, 0x2, R17 ;  /* 0x0000000204177824 */ /* 0x000fe200078e0211 */
[--C-:B-----5:R-:W-:Y:S02]  /*01d0*/  SHF.R.U32.HI R8, RZ, 0x3, R16.reuse ;  /* 0x00000003ff087819 */ /* 0x120fe40000011610 */
[----:B------:R-:W-:Y:S02]  /*01e0*/  LOP3.LUT R9, R16, 0x7, RZ, 0xc0, !PT ;  /* 0x0000000710097812 */ /* 0x000fe400078ec0ff */
[----:B------:R-:W-:Y:S01]  /*01f0*/  SHF.R.U32.HI R10, RZ, 0x4, R16 ;  /* 0x00000004ff0a7819 */ /* 0x000fe20000011610 */
[C---:B------:R-:W-:Y:S02]  /*0200*/  IMAD.SHL.U32 R22, R8.reuse, 0x8, RZ ;  /* 0x0000000808167824 */ /* 0x040fe400078e00ff */
[----:B------:R-:W-:Y:S01]  /*0210*/  IMAD.SHL.U32 R7, R8, 0x8, RZ ;  /* 0x0000000808077824 */ /* 0x000fe200078e00ff */
[C---:B------:R-:W-:Y:S01]  /*0220*/  LEA R8, R10.reuse, R9, 0x3 ;  /* 0x000000090a087211 */ /* 0x040fe200078e18ff */
[----:B------:R-:W-:Y:S01]  /*0230*/  IMAD.SHL.U32 R10, R10, 0x8, RZ ;  /* 0x000000080a0a7824 */ /* 0x000fe200078e00ff */
[----:B------:R-:W-:-:S02]  /*0240*/  LOP3.LUT R5, R22, 0x8, R9, 0xe2, !PT ;  /* 0x0000000816057812 */ /* 0x000fc400078ee209 */
[----:B------:R-:W-:-:S03]  /*0250*/  LOP3.LUT R7, R7, 0x8, RZ, 0xe2, !PT ;  /* 0x0000000807077812 */ /* 0x000fc600078ee2ff */
[----:B------:R-:W-:Y:S02]  /*0260*/  IMAD R10, R5, 0x88, R10 ;  /* 0x00000088050a7824 */ /* 0x000fe400078e020a */
[----:B------:R-:W-:Y:S02]  /*0270*/  IMAD R8, R8, 0x88, R7 ;  /* 0x0000008808087824 */ /* 0x000fe400078e0207 */
[----:B------:R-:W-:Y:S02]  /*0280*/  IMAD R5, R15, 0x1100, R6 ;  /* 0x000011000f057824 */ /* 0x000fe400078e0206 */
[----:B------:R-:W-:-:S03]  /*0290*/  IMAD R7, R12, 0x1100, R17 ;  /* 0x000011000c077824 */ /* 0x000fc600078e0211 */
[----:B------:R-:W-:Y:S01]  /*02a0*/  LEA R24, R10, R5, 0x1 ;  /* 0x000000050a187211 */ /* 0x000fe200078e08ff */
[----:B------:R-:W-:Y:S02]  /*02b0*/  IMAD.U32 R22, R8, 0x2, R7 ;  /* 0x0000000208167824 */ /* 0x000fe400078e0007 */
[----:B------:R-:W-:Y:S01]  /*02c0*/  IMAD R12, R15, 0x28, R12 ;  /* 0x000000280f0c7824 */ /* 0x000fe200078e020c */
[----:B------:R-:W-:Y:S02]  /*02d0*/  SHF.R.U32.HI R15, RZ, 0x4, R14 ;  /* 0x00000004ff0f7819 */ /* 0x000fe4000001160e */
[----:B------:R-:W-:Y:S01]  /*02e0*/  LOP3.LUT R3, R3, 0x1e, RZ, 0xc0, !PT ;  /* 0x0000001e03037812 */ /* 0x000fe200078ec0ff */
[----:B------:R-:W-:Y:S01]  /*02f0*/  IMAD R13, R0, 0x800, R13 ;  /* 0x00000800000d7824 */ /* 0x000fe200078e020d */
[----:B---3--:R-:W-:Y:S04]  /*0300*/  STS [R21], R18 ;  /* 0x0000001215007388 */ /* 0x008fe80000000800 */
[----:B----4-:R-:W-:Y:S04]  /*0310*/  STS [R21+0x2200], R19 ;  /* 0x0022001315007388 */ /* 0x010fe80000000800 */
[----:B--2---:R-:W-:Y:S01]  /*0320*/  STS [R23], R20 ;  /* 0x0000001417007388 */ /* 0x004fe20000000800 */
[----:B------:R-:W-:Y:S06]  /*0330*/  BAR.SYNC.DEFER_BLOCKING 0x0 ;  /* 0x0000000000007b1d */ /* 0x000fec0000010000 */
[----:B------:R-:W-:Y:S04]  /*0340*/  LDSM.16.M88.4 R4, [R24] ;  /* 0x000000001804783b */ /* 0x000fe80000000200 */
[----:B------:R-:W0:Y:S02]  /*0350*/  LDSM.16.M88.4 R8, [R22] ;  /* 0x000000001608783b */ /* 0x000e240000000200 */
[C---:B0-----:R-:W-:Y:S08]  /*0360*/  HMMA.16816.F16 R8, R4.reuse, R8, RZ ;  /* 0x000000080408723c */ /* 0x041ff000000008ff */
[----:B------:R-:W-:Y:S01]  /*0370*/  HMMA.16816.F16 R10, R4, R10, RZ ;  /* 0x0000000a040a723c */ /* 0x000fe200000008ff */
[----:B------:R-:W-:Y:S01]  /*0380*/  LEA R6, R2, R15, 0x1 ;  /* 0x0000000f02067211 */ /* 0x000fe200078e08ff */
[----:B------:R-:W-:Y:S01]  /*0390*/  IMAD.SHL.U32 R2, R12, 0x10, RZ ;  /* 0x000000100c027824 */ /* 0x000fe200078e00ff */
[----:B------:R-:W-:-:S02]  /*03a0*/  SHF.R.U32.HI R4, RZ, 0x2, R16 ;  /* 0x00000002ff047819 */ /* 0x000fc40000011610 */
[----:B------:R-:W-:Y:S02]  /*03b0*/  LOP3.LUT R5, R16, 0x3, RZ, 0xc0, !PT ;  /* 0x0000000310057812 */ /* 0x000fe400078ec0ff */
[----:B------:R-:W-:-:S03]  /*03c0*/  LEA R2, R2, R17, 0x1 ;  /* 0x0000001102027211 */ /* 0x000fc600078e08ff */
[----:B------:R-:W-:Y:S02]  /*03d0*/  IMAD R5, R4, 0x14, R5 ;  /* 0x0000001404057824 */ /* 0x000fe400078e0205 */
[----:B------:R-:W-:Y:S02]  /*03e0*/  IMAD R4, R6, 0x28, R3 ;  /* 0x0000002806047824 */ /* 0x000fe400078e0203 */
[----:B------:R-:W-:Y:S01]  /*03f0*/  IMAD.U32 R6, R5, 0x4, R2 ;  /* 0x0000000405067824 */ /* 0x000fe200078e0002 */
[----:B------:R-:W-:Y:S02]  /*0400*/  BAR.SYNC.DEFER_BLOCKING 0x0 ;  /* 0x0000000000007b1d */ /* 0x000fe40000010000 */
[----:B------:R-:W-:-:S06]  /*0410*/  LEA R4, R4, R17, 0x1 ;  /* 0x0000001104047211 */ /* 0x000fcc00078e08ff */
[----:B------:R-:W0:Y:S01]  /*0420*/  LDC.64 R2, c[0x0][0x390] ;  /* 0x0000e400ff027b82 */ /* 0x000e220000000a00 */
[----:B------:R-:W-:Y:S04]  /*0430*/  STS [R6], R8 ;  /* 0x0000000806007388 */ /* 0x000fe80000000800 */
[----:B------:R-:W-:Y:S04]  /*0440*/  STS [R6+0x280], R9 ;  /* 0x0002800906007388 */ /* 0x000fe80000000800 */
[----:B------:R-:W-:Y:S04]  /*0450*/  STS [R6+0x10], R10 ;  /* 0x0000100a06007388 */ /* 0x000fe80000000800 */
[----:B------:R-:W-:Y:S01]  /*0460*/  STS [R6+0x290], R11 ;  /* 0x0002900b06007388 */ /* 0x000fe20000000800 */
[----:B------:R-:W-:Y:S06]  /*0470*/  BAR.SYNC.DEFER_BLOCKING 0x0 ;  /* 0x0000000000007b1d */ /* 0x000fec0000010000 */
[----:B------:R-:W1:Y:S04]  /*0480*/  LDS R5, [R4] ;  /* 0x0000000004057984 */ /* 0x000e680000000800 */
[----:B------:R-:W2:Y:S04]  /*0490*/  LDS R7, [R4+0x500] ;  /* 0x0005000004077984 */ /* 0x000ea80000000800 */
[----:B------:R-:W3:Y:S04]  /*04a0*/  LDS R15, [R4+0xa00] ;  /* 0x000a0000040f7984 */ /* 0x000ee80000000800 */
[----:B------:R-:W4:Y:S01]  /*04b0*/  LDS R17, [R4+0xf00] ;  /* 0x000f000004117984 */ /* 0x000f220000000800 */
[----:B0-----:R-:W-:-:S05]  /*04c0*/  IMAD.WIDE.U32 R2, R13, 0x2, R2 ;  /* 0x000000020d027825 */ /* 0x001fca00078e0002 */
[----:B-1----:R-:W-:Y:S04]  /*04d0*/  STG.E desc[UR4][R2.64], R5 ;  /* 0x0000000502007986 */ /* 0x002fe8000c101904 */
[----:B--2---:R-:W-:Y:S04]  /*04e0*/  STG.E desc[UR4][R2.64+0x400], R7 ;  /* 0x0004000702007986 */ /* 0x004fe8000c101904 */
[----:B---3--:R-:W-:Y:S04]  /*04f0*/  STG.E desc[UR4][R2.64+0x800], R15 ;  /* 0x0008000f02007986 */ /* 0x008fe8000c101904 */
[----:B----4-:R-:W-:Y:S01]  /*0500*/  STG.E desc[UR4][R2.64+0xc00], R17 ;  /* 0x000c001102007986 */ /* 0x010fe2000c101904 */
[----:B------:R-:W-:Y:S05]  /*0510*/  EXIT ;  /* 0x000000000000794d */ /* 0x000fea0003800000 */
.L_x_1:
        /* <DEDUP_REMOVED lines=14> */
.L_x_3:


//--------------------- .nv.shared.default_function_kernel1 --------------------------
	.section	.nv.shared.default_function_kernel1,"aw",@nobits
	.sectionflags	@""
	.align	2
.nv.shared.default_function_kernel1:
	.zero		15360


//--------------------- .nv.shared.reserved.0     --------------------------
	.section	.nv.shared.reserved.0,"aw",@nobits
	.weak		__nv_reservedSMEM_offset_0_alias
	.size		__nv_reservedSMEM_offset_0_alias, 0, 64
	.other		__nv_reservedSMEM_offset_0_alias,@"STO_CUDA_RESERVED_SHARED STV_DEFAULT"
__nv_reservedSMEM_offset_0_alias:
	.zero		0
	.zero		64


//--------------------- .nv.shared.default_function_kernel0 --------------------------
	.section	.nv.shared.default_function_kernel0,"aw",@nobits
	.sectionflags	@""
	.align	2
.nv.shared.default_function_kernel0:
	.zero		27136


//--------------------- .nv.constant0.default_function_kernel1 --------------------------
	.section	.nv.constant0.default_function_kernel1,"a",@progbits
	.sectionflags	@""
	.align	4
.nv.constant0.default_function_kernel1:
	.zero		920


//--------------------- .nv.constant0.default_function_kernel0 --------------------------
	.section	.nv.constant0.default_function_kernel0,"a",@progbits
	.sectionflags	@""
	.align	4
.nv.constant0.default_function_kernel0:
	.zero		920


//--------------------- SYMBOLS --------------------------

	.type		.nv.reservedSmem.offset0,@object
	.size		.nv.reservedSmem.offset0,0x4
	.type		.nv.reservedSmem.cap,@object
	.size		.nv.reservedSmem.cap,0x4
